//
// Generated by NVIDIA NVVM Compiler
//
// Compiler Build ID: CL-36424714
// Cuda compilation tools, release 13.0, V13.0.88
// Based on NVVM 20.0.0
//

.version 9.0
.target sm_100
.address_size 64

	// .globl	_Z8mykernelPi

.visible .entry _Z8mykernelPi(
	.param .u64 .ptr .align 1 _Z8mykernelPi_param_0
)
{
	.reg .pred 	%p<7>;
	.reg .b32 	%r<53>;
	.reg .b64 	%rd<5>;

	ld.param.u64 	%rd1, [_Z8mykernelPi_param_0];
	mov.u32 	%r1, %ctaid.x;
	mov.u32 	%r2, %tid.x;
	shl.b32 	%r23, %r1, 20;
	shl.b32 	%r24, %r2, 14;
	or.b32  	%r3, %r23, %r24;
	mov.b32 	%r47, 133987425;
	mov.b32 	%r46, 0;
	mov.u32 	%r48, %r46;
$L__BB0_1:
	or.b32  	%r7, %r3, %r46;
	mov.b32 	%r50, 0;
	mov.b32 	%r49, 2;
$L__BB0_2:
	add.s32 	%r10, %r49, -2;
	shr.u32 	%r27, %r7, %r10;
	and.b32  	%r28, %r27, 1;
	setp.eq.b32 	%p1, %r28, 1;
	not.pred 	%p2, %p1;
	@%p2 bra 	$L__BB0_4;
	add.s32 	%r29, %r49, -1;
	mul.lo.s32 	%r30, %r29, %r29;
	mul.lo.s32 	%r31, %r30, %r29;
	mad.lo.s32 	%r51, %r31, %r30, %r50;
	bra.uni 	$L__BB0_5;
$L__BB0_4:
	add.s32 	%r32, %r49, -1;
	mul.lo.s32 	%r33, %r32, %r32;
	mul.lo.s32 	%r34, %r33, %r32;
	mul.lo.s32 	%r35, %r34, %r33;
	sub.s32 	%r51, %r50, %r35;
$L__BB0_5:
	and.b32  	%r37, %r27, 2;
	setp.eq.s32 	%p3, %r37, 0;
	@%p3 bra 	$L__BB0_7;
	mul.lo.s32 	%r38, %r49, %r49;
	mul.lo.s32 	%r39, %r38, %r49;
	mad.lo.s32 	%r50, %r39, %r38, %r51;
	bra.uni 	$L__BB0_8;
$L__BB0_7:
	mul.lo.s32 	%r40, %r49, %r49;
	mul.lo.s32 	%r41, %r40, %r49;
	mul.lo.s32 	%r42, %r41, %r40;
	sub.s32 	%r50, %r51, %r42;
$L__BB0_8:
	add.s32 	%r49, %r49, 2;
	setp.ne.s32 	%p4, %r49, 32;
	@%p4 bra 	$L__BB0_2;
	abs.s32 	%r43, %r50;
	setp.lt.s32 	%p5, %r43, %r47;
	selp.b32 	%r48, %r7, %r48, %p5;
	min.s32 	%r47, %r43, %r47;
	add.s32 	%r46, %r46, 1;
	setp.ne.s32 	%p6, %r46, 16384;
	@%p6 bra 	$L__BB0_1;
	cvta.to.global.u64 	%rd2, %rd1;
	shl.b32 	%r44, %r1, 6;
	or.b32  	%r45, %r44, %r2;
	mul.wide.s32 	%rd3, %r45, 4;
	add.s64 	%rd4, %rd2, %rd3;
	st.global.u32 	[%rd4], %r48;
	ret;

}


// ===== COMPILED SASS (sm_100) =====

	.target	sm_100

	.elftype	@"ET_EXEC"


//--------------------- .note.nv.tkinfo           --------------------------
	.section	.note.nv.tkinfo,"",@"SHT_NOTE"
	.sectionflags	@"SHF_NOTE_NV_TKINFO"
	.tkinfo
        /*0018*/ 	.word	0x00000002
        /*0030*/ 	.string	""
        /*0030*/ 	.string	"ptxas"
        /*0030*/ 	.string	"Cuda compilation tools, release 13.0, V13.0.88"
        /*0030*/ 	.string	"Build cuda_13.0.r13.0/compiler.36424714_0"
        /*0030*/ 	.string	"-arch sm_100 -m 64 "



//--------------------- .note.nv.cuinfo           --------------------------
	.section	.note.nv.cuinfo,"",@"SHT_NOTE"
	.sectionflags	@"SHF_NOTE_NV_CUINFO"
        /*0018*/ 	.short	0x0002
        /*001a*/ 	.short	0x0064
        /*001c*/ 	.short	0x0082
	.zero		2


//--------------------- .nv.info                  --------------------------
	.section	.nv.info,"",@"SHT_CUDA_INFO"
	.align	4


	//----- nvinfo : EIATTR_REGCOUNT
	.align		4
        /*0000*/ 	.byte	0x04, 0x2f
        /*0002*/ 	.short	(.L_1 - .L_0)
	.align		4
.L_0:
        /*0004*/ 	.word	index@(_Z8mykernelPi)
        /*0008*/ 	.word	0x0000000d


	//----- nvinfo : EIATTR_FRAME_SIZE
	.align		4
.L_1:
        /*000c*/ 	.byte	0x04, 0x11
        /*000e*/ 	.short	(.L_3 - .L_2)
	.align		4
.L_2:
        /*0010*/ 	.word	index@(_Z8mykernelPi)
        /*0014*/ 	.word	0x00000000


	//----- nvinfo : EIATTR_MIN_STACK_SIZE
	.align		4
.L_3:
        /*0018*/ 	.byte	0x04, 0x12
        /*001a*/ 	.short	(.L_5 - .L_4)
	.align		4
.L_4:
        /*001c*/ 	.word	index@(_Z8mykernelPi)
        /*0020*/ 	.word	0x00000000
.L_5:


//--------------------- .nv.compat                --------------------------
	.section	.nv.compat,"",@"SHT_CUDA_COMPAT_INFO"
	.align	4
        /*0000*/ 	.byte	0x02, 0x09, 0x00, 0x00, 0x02, 0x02, 0x01, 0x00, 0x02, 0x05, 0x05, 0x00, 0x03, 0x07, 0x01, 0x01
        /*0010*/ 	.byte	0x02, 0x03, 0x00, 0x00, 0x02, 0x06, 0x01, 0x00, 0x04, 0x0b, 0x08, 0x00, 0x09, 0x00, 0x00, 0x00
        /*0020*/ 	.byte	0x00, 0x00, 0x00, 0x00


//--------------------- .nv.info._Z8mykernelPi    --------------------------
	.section	.nv.info._Z8mykernelPi,"",@"SHT_CUDA_INFO"
	.sectionflags	@""
	.align	4


	//----- nvinfo : EIATTR_CUDA_API_VERSION
	.align		4
        /*0000*/ 	.byte	0x04, 0x37
        /*0002*/ 	.short	(.L_7 - .L_6)
.L_6:
        /*0004*/ 	.word	0x00000082


	//----- nvinfo : EIATTR_KPARAM_INFO
	.align		4
.L_7:
        /*0008*/ 	.byte	0x04, 0x17
        /*000a*/ 	.short	(.L_9 - .L_8)
.L_8:
        /*000c*/ 	.word	0x00000000
        /*0010*/ 	.short	0x0000
        /*0012*/ 	.short	0x0000
        /*0014*/ 	.byte	0x00, 0xf5, 0x21, 0x00


	//----- nvinfo : EIATTR_SPARSE_MMA_MASK
	.align		4
.L_9:
        /*0018*/ 	.byte	0x03, 0x50
        /*001a*/ 	.short	0x0000


	//----- nvinfo : EIATTR_MAXREG_COUNT
	.align		4
        /*001c*/ 	.byte	0x03, 0x1b
        /*001e*/ 	.short	0x00ff


	//----- nvinfo : EIATTR_MERCURY_ISA_VERSION
	.align		4
        /*0020*/ 	.byte	0x03, 0x5f
        /*0022*/ 	.short	0x0101


	//----- nvinfo : EIATTR_VRC_CTA_INIT_COUNT
	.align		4
        /*0024*/ 	.byte	0x02, 0x4a
	.zero		1
	.zero		1


	//----- nvinfo : EIATTR_EXIT_INSTR_OFFSETS
	.align		4
        /*0028*/ 	.byte	0x04, 0x1c
        /*002a*/ 	.short	(.L_11 - .L_10)


	//   ....[0]....
.L_10:
        /*002c*/ 	.word	0x000008e0


	//----- nvinfo : EIATTR_CBANK_PARAM_SIZE
	.align		4
.L_11:
        /*0030*/ 	.byte	0x03, 0x19
        /*0032*/ 	.short	0x0008


	//----- nvinfo : EIATTR_PARAM_CBANK
	.align		4
        /*0034*/ 	.byte	0x04, 0x0a
        /*0036*/ 	.short	(.L_13 - .L_12)
	.align		4
.L_12:
        /*0038*/ 	.word	index@(.nv.constant0._Z8mykernelPi)
        /*003c*/ 	.short	0x0380
        /*003e*/ 	.short	0x0008


	//----- nvinfo : EIATTR_SW_WAR
	.align		4
.L_13:
        /*0040*/ 	.byte	0x04, 0x36
        /*0042*/ 	.short	(.L_15 - .L_14)
.L_14:
        /*0044*/ 	.word	0x00000008
.L_15:


//--------------------- .nv.callgraph             --------------------------
	.section	.nv.callgraph,"",@"SHT_CUDA_CALLGRAPH"
	.align	4
	.sectionentsize	8
	.align		4
        /*0000*/ 	.word	0x00000000
	.align		4
        /*0004*/ 	.word	0xffffffff
	.align		4
        /*0008*/ 	.word	0x00000000
	.align		4
        /*000c*/ 	.word	0xfffffffe
	.align		4
        /*0010*/ 	.word	0x00000000
	.align		4
        /*0014*/ 	.word	0xfffffffd
	.align		4
        /*0018*/ 	.word	0x00000000
	.align		4
        /*001c*/ 	.word	0xfffffffc


//--------------------- .text._Z8mykernelPi       --------------------------
	.section	.text._Z8mykernelPi,"ax",@progbits
	.align	128
        .global         _Z8mykernelPi
        .type           _Z8mykernelPi,@function
        .size           _Z8mykernelPi,(.L_x_2 - _Z8mykernelPi)
        .other          _Z8mykernelPi,@"STO_CUDA_ENTRY STV_DEFAULT"
_Z8mykernelPi:
.text._Z8mykernelPi:
[----:B------:R-:W-:Y:S01]  /*0000*/  LDC R1, c[0x0][0x37c] ;  /* 0x0000df00ff017b82 */ /* 0x000fe20000000800 */
[----:B------:R-:W0:Y:S07]  /*0010*/  S2R R0, SR_TID.X ;  /* 0x0000000000007919 */ /* 0x000e2e0000002100 */
[----:B------:R-:W1:Y:S01]  /*0020*/  S2UR UR4, SR_CTAID.X ;  /* 0x00000000000479c3 */ /* 0x000e620000002500 */
[----:B------:R-:W-:Y:S01]  /*0030*/  IMAD.MOV.U32 R4, RZ, RZ, 0x7fc7c61 ;  /* 0x07fc7c61ff047424 */ /* 0x000fe200078e00ff */
[----:B------:R-:W2:Y:S01]  /*0040*/  LDCU.64 UR6, c[0x0][0x358] ;  /* 0x00006b00ff0677ac */ /* 0x000ea20008000a00 */
[----:B------:R-:W-:-:S02]  /*0050*/  IMAD.MOV.U32 R3, RZ, RZ, RZ ;  /* 0x000000ffff037224 */ /* 0x000fc400078e00ff */
[----:B------:R-:W-:Y:S01]  /*0060*/  IMAD.MOV.U32 R5, RZ, RZ, RZ ;  /* 0x000000ffff057224 */ /* 0x000fe200078e00ff */
[----:B-1----:R-:W-:Y:S01]  /*0070*/  USHF.L.U32 UR5, UR4, 0x14, URZ ;  /* 0x0000001404057899 */ /* 0x002fe200080006ff */
[----:B0-2---:R-:W-:-:S11]  /*0080*/  IMAD.SHL.U32 R2, R0, 0x4000, RZ ;  /* 0x0000400000027824 */ /* 0x005fd600078e00ff */
.L_x_0:
[C---:B------:R-:W-:Y:S01]  /*0090*/  LOP3.LUT R6, R3.reuse, UR5, R2, 0xfe, !PT ;  /* 0x0000000503067c12 */ /* 0x040fe2000f8efe02 */
[----:B------:R-:W-:-:S03]  /*00a0*/  VIADD R3, R3, 0x1 ;  /* 0x0000000103037836 */ /* 0x000fc60000000000 */
[C---:B------:R-:W-:Y:S02]  /*00b0*/  LOP3.LUT R7, R6.reuse, 0x1, RZ, 0xc0, !PT ;  /* 0x0000000106077812 */ /* 0x040fe400078ec0ff */
[----:B------:R-:W-:Y:S02]  /*00c0*/  LOP3.LUT P2, RZ, R6, 0x2, RZ, 0xc0, !PT ;  /* 0x0000000206ff7812 */ /* 0x000fe4000784c0ff */
[--C-:B------:R-:W-:Y:S02]  /*00d0*/  SHF.R.U32.HI R9, RZ, 0x2, R6.reuse ;  /* 0x00000002ff097819 */ /* 0x100fe40000011606 */
[----:B------:R-:W-:Y:S01]  /*00e0*/  ISETP.NE.U32.AND P0, PT, R7, 0x1, PT ;  /* 0x000000010700780c */ /* 0x000fe20003f05070 */
[----:B------:R-:W-:Y:S01]  /*00f0*/  IMAD.MOV.U32 R7, RZ, RZ, 0x1 ;  /* 0x00000001ff077424 */ /* 0x000fe200078e00ff */
[----:B------:R-:W-:Y:S02]  /*0100*/  LOP3.LUT R8, R9, 0x1, RZ, 0xc0, !PT ;  /* 0x0000000109087812 */ /* 0x000fe400078ec0ff */
[----:B------:R-:W-:-:S02]  /*0110*/  SHF.R.U32.HI R10, RZ, 0x4, R6 ;  /* 0x00000004ff0a7819 */ /* 0x000fc40000011606 */
[----:B------:R-:W-:Y:S02]  /*0120*/  SEL R7, R7, 0xffffffff, !P0 ;  /* 0xffffffff07077807 */ /* 0x000fe40004000000 */
[----:B------:R-:W-:Y:S02]  /*0130*/  ISETP.NE.U32.AND P1, PT, R8, 0x1, PT ;  /* 0x000000010800780c */ /* 0x000fe40003f25070 */
[----:B------:R-:W-:Y:S01]  /*0140*/  LOP3.LUT P0, RZ, R9, 0x2, RZ, 0xc0, !PT ;  /* 0x0000000209ff7812 */ /* 0x000fe2000780c0ff */
[C---:B------:R-:W-:Y:S02]  /*0150*/  @P2 VIADD R8, R7.reuse, 0x20 ;  /* 0x0000002007082836 */ /* 0x040fe40000000000 */
[----:B------:R-:W-:Y:S01]  /*0160*/  @!P2 VIADD R8, R7, 0xffffffe0 ;  /* 0xffffffe00708a836 */ /* 0x000fe20000000000 */
[----:B------:R-:W-:-:S04]  /*0170*/  LOP3.LUT R7, R10, 0x1, RZ, 0xc0, !PT ;  /* 0x000000010a077812 */ /* 0x000fc800078ec0ff */
[----:B------:R-:W-:-:S03]  /*0180*/  ISETP.NE.U32.AND P2, PT, R7, 0x1, PT ;  /* 0x000000010700780c */ /* 0x000fc60003f45070 */
[C---:B------:R-:W-:Y:S02]  /*0190*/  @!P1 VIADD R9, R8.reuse, 0xf3 ;  /* 0x000000f308099836 */ /* 0x040fe40000000000 */
[----:B------:R-:W-:Y:S01]  /*01a0*/  @P1 VIADD R9, R8, 0xffffff0d ;  /* 0xffffff0d08091836 */ /* 0x000fe20000000000 */
[----:B------:R-:W-:Y:S02]  /*01b0*/  LOP3.LUT P1, RZ, R10, 0x2, RZ, 0xc0, !PT ;  /* 0x000000020aff7812 */ /* 0x000fe4000782c0ff */
[----:B------:R-:W-:Y:S01]  /*01c0*/  SHF.R.U32.HI R10, RZ, 0x6, R6 ;  /* 0x00000006ff0a7819 */ /* 0x000fe20000011606 */
[C---:B------:R-:W-:Y:S02]  /*01d0*/  @P0 VIADD R8, R9.reuse, 0x400 ;  /* 0x0000040009080836 */ /* 0x040fe40000000000 */
[----:B------:R-:W-:Y:S01]  /*01e0*/  @!P0 VIADD R8, R9, 0xfffffc00 ;  /* 0xfffffc0009088836 */ /* 0x000fe20000000000 */
[----:B------:R-:W-:-:S03]  /*01f0*/  LOP3.LUT R7, R10, 0x1, RZ, 0xc0, !PT ;  /* 0x000000010a077812 */ /* 0x000fc600078ec0ff */
[C---:B------:R-:W-:Y:S01]  /*0200*/  @!P2 VIADD R9, R8.reuse, 0xc35 ;  /* 0x00000c350809a836 */ /* 0x040fe20000000000 */
[----:B------:R-:W-:Y:S01]  /*0210*/  ISETP.NE.U32.AND P0, PT, R7, 0x1, PT ;  /* 0x000000010700780c */ /* 0x000fe20003f05070 */
[----:B------:R-:W-:Y:S01]  /*0220*/  @P2 VIADD R9, R8, 0xfffff3cb ;  /* 0xfffff3cb08092836 */ /* 0x000fe20000000000 */
[----:B------:R-:W-:Y:S02]  /*0230*/  LOP3.LUT P2, RZ, R10, 0x2, RZ, 0xc0, !PT ;  /* 0x000000020aff7812 */ /* 0x000fe4000784c0ff */
[----:B------:R-:W-:Y:S01]  /*0240*/  SHF.R.U32.HI R10, RZ, 0x8, R6 ;  /* 0x00000008ff0a7819 */ /* 0x000fe20000011606 */
[C---:B------:R-:W-:Y:S02]  /*0250*/  @P1 VIADD R8, R9.reuse, 0x1e60 ;  /* 0x00001e6009081836 */ /* 0x040fe40000000000 */
[----:B------:R-:W-:Y:S01]  /*0260*/  @!P1 VIADD R8, R9, 0xffffe1a0 ;  /* 0xffffe1a009089836 */ /* 0x000fe20000000000 */
[----:B------:R-:W-:-:S04]  /*0270*/  LOP3.LUT R7, R10, 0x1, RZ, 0xc0, !PT ;  /* 0x000000010a077812 */ /* 0x000fc800078ec0ff */
[----:B------:R-:W-:Y:S01]  /*0280*/  ISETP.NE.U32.AND P1, PT, R7, 0x1, PT ;  /* 0x000000010700780c */ /* 0x000fe20003f25070 */
        /* <DEDUP_REMOVED lines=82> */
[----:B------:R-:W-:-:S03]  /*07b0*/  LOP3.LUT P1, RZ, R10, 0x2, RZ, 0xc0, !PT ;  /* 0x000000020aff7812 */ /* 0x000fc6000782c0ff */
[C---:B------:R-:W-:Y:S02]  /*07c0*/  @P0 VIADD R7, R9.reuse, 0x1069c00 ;  /* 0x01069c0009070836 */ /* 0x040fe40000000000 */
[----:B------:R-:W-:-:S04]  /*07d0*/  @!P0 VIADD R7, R9, 0xfef96400 ;  /* 0xfef9640009078836 */ /* 0x000fc80000000000 */
[C---:B------:R-:W-:Y:S02]  /*07e0*/  @!P2 VIADD R8, R7.reuse, 0x138f9ad ;  /* 0x0138f9ad0708a836 */ /* 0x040fe40000000000 */
[----:B------:R-:W-:-:S04]  /*07f0*/  @P2 VIADD R8, R7, 0xfec70653 ;  /* 0xfec7065307082836 */ /* 0x000fc80000000000 */
[C---:B------:R-:W-:Y:S02]  /*0800*/  @P1 VIADD R7, R8.reuse, 0x172c9e0 ;  /* 0x0172c9e008071836 */ /* 0x040fe40000000000 */
[----:B------:R-:W-:Y:S01]  /*0810*/  @!P1 VIADD R7, R8, 0xfe8d3620 ;  /* 0xfe8d362008079836 */ /* 0x000fe20000000000 */
[----:B------:R-:W-:-:S04]  /*0820*/  ISETP.NE.AND P1, PT, R3, 0x4000, PT ;  /* 0x000040000300780c */ /* 0x000fc80003f25270 */
[----:B------:R-:W-:-:S04]  /*0830*/  IABS R7, R7 ;  /* 0x0000000700077213 */ /* 0x000fc80000000000 */
[----:B------:R-:W-:Y:S02]  /*0840*/  ISETP.GE.AND P0, PT, R7, R4, PT ;  /* 0x000000040700720c */ /* 0x000fe40003f06270 */
[----:B------:R-:W-:Y:S02]  /*0850*/  VIMNMX R4, PT, PT, R4, R7, PT ;  /* 0x0000000704047248 */ /* 0x000fe40003fe0100 */
[----:B------:R-:W-:-:S05]  /*0860*/  SEL R9, R6, R5, !P0 ;  /* 0x0000000506097207 */ /* 0x000fca0004000000 */
[----:B------:R-:W-:Y:S01]  /*0870*/  IMAD.MOV.U32 R5, RZ, RZ, R9 ;  /* 0x000000ffff057224 */ /* 0x000fe200078e0009 */
[----:B------:R-:W-:Y:S06]  /*0880*/  @P1 BRA `(.L_x_0) ;  /* 0xfffffff800001947 */ /* 0x000fec000383ffff */
[----:B------:R-:W0:Y:S01]  /*0890*/  LDC.64 R2, c[0x0][0x380] ;  /* 0x0000e000ff027b82 */ /* 0x000e220000000a00 */
[----:B------:R-:W-:-:S06]  /*08a0*/  USHF.L.U32 UR4, UR4, 0x6, URZ ;  /* 0x0000000604047899 */ /* 0x000fcc00080006ff */
[----:B------:R-:W-:-:S05]  /*08b0*/  LOP3.LUT R5, R0, UR4, RZ, 0xfc, !PT ;  /* 0x0000000400057c12 */ /* 0x000fca000f8efcff */
[----:B0-----:R-:W-:-:S05]  /*08c0*/  IMAD.WIDE R2, R5, 0x4, R2 ;  /* 0x0000000405027825 */ /* 0x001fca00078e0202 */
[----:B------:R-:W-:Y:S01]  /*08d0*/  STG.E desc[UR6][R2.64], R9 ;  /* 0x0000000902007986 */ /* 0x000fe2000c101906 */
[----:B------:R-:W-:Y:S05]  /*08e0*/  EXIT ;  /* 0x000000000000794d */ /* 0x000fea0003800000 */
.L_x_1:
[----:B------:R-:W-:-:S00]  /*08f0*/  BRA `(.L_x_1) ;  /* 0xfffffffc00fc7947 */ /* 0x000fc0000383ffff */
[----:B------:R-:W-:-:S00]  /*0900*/  NOP ;  /* 0x0000000000007918 */ /* 0x000fc00000000000 */
[----:B------:R-:W-:-:S00]  /*0910*/  NOP ;  /* 0x0000000000007918 */ /* 0x000fc00000000000 */
[----:B------:R-:W-:-:S00]  /*0920*/  NOP ;  /* 0x0000000000007918 */ /* 0x000fc00000000000 */
[----:B------:R-:W-:-:S00]  /*0930*/  NOP ;  /* 0x0000000000007918 */ /* 0x000fc00000000000 */
[----:B------:R-:W-:-:S00]  /*0940*/  NOP ;  /* 0x0000000000007918 */ /* 0x000fc00000000000 */
[----:B------:R-:W-:-:S00]  /*0950*/  NOP ;  /* 0x0000000000007918 */ /* 0x000fc00000000000 */
[----:B------:R-:W-:-:S00]  /*0960*/  NOP ;  /* 0x0000000000007918 */ /* 0x000fc00000000000 */
[----:B------:R-:W-:-:S00]  /*0970*/  NOP ;  /* 0x0000000000007918 */ /* 0x000fc00000000000 */
.L_x_2:


//--------------------- .nv.shared.reserved.0     --------------------------
	.section	.nv.shared.reserved.0,"aw",@nobits
	.weak		__nv_reservedSMEM_offset_0_alias
	.size		__nv_reservedSMEM_offset_0_alias, 0, 64
	.other		__nv_reservedSMEM_offset_0_alias,@"STO_CUDA_RESERVED_SHARED STV_DEFAULT"
__nv_reservedSMEM_offset_0_alias:
	.zero		0
	.zero		64


//--------------------- .nv.constant0._Z8mykernelPi --------------------------
	.section	.nv.constant0._Z8mykernelPi,"a",@progbits
	.sectionflags	@""
	.align	4
.nv.constant0._Z8mykernelPi:
	.zero		904


//--------------------- SYMBOLS --------------------------

	.type		.nv.reservedSmem.offset0,@object
	.size		.nv.reservedSmem.offset0,0x4
